//
// Generated by NVIDIA NVVM Compiler
//
// Compiler Build ID: CL-36424714
// Cuda compilation tools, release 13.0, V13.0.88
// Based on NVVM 20.0.0
//

.version 9.0
.target sm_100
.address_size 64

	// .globl	_Z9ppcg_initiiidPKdPd

.visible .entry _Z9ppcg_initiiidPKdPd(
	.param .u32 _Z9ppcg_initiiidPKdPd_param_0,
	.param .u32 _Z9ppcg_initiiidPKdPd_param_1,
	.param .u32 _Z9ppcg_initiiidPKdPd_param_2,
	.param .f64 _Z9ppcg_initiiidPKdPd_param_3,
	.param .u64 .ptr .align 1 _Z9ppcg_initiiidPKdPd_param_4,
	.param .u64 .ptr .align 1 _Z9ppcg_initiiidPKdPd_param_5
)
{
	.reg .pred 	%p<2>;
	.reg .b32 	%r<17>;
	.reg .b64 	%rd<8>;
	.reg .b64 	%fd<4>;

	ld.param.u32 	%r2, [_Z9ppcg_initiiidPKdPd_param_0];
	ld.param.u32 	%r4, [_Z9ppcg_initiiidPKdPd_param_1];
	ld.param.u32 	%r3, [_Z9ppcg_initiiidPKdPd_param_2];
	ld.param.f64 	%fd1, [_Z9ppcg_initiiidPKdPd_param_3];
	ld.param.u64 	%rd1, [_Z9ppcg_initiiidPKdPd_param_4];
	ld.param.u64 	%rd2, [_Z9ppcg_initiiidPKdPd_param_5];
	mov.u32 	%r5, %tid.x;
	mov.u32 	%r6, %ctaid.x;
	mov.u32 	%r7, %ntid.x;
	mad.lo.s32 	%r1, %r6, %r7, %r5;
	mul.lo.s32 	%r8, %r4, %r2;
	setp.ge.s32 	%p1, %r1, %r8;
	@%p1 bra 	$L__BB0_2;
	cvta.to.global.u64 	%rd3, %rd1;
	cvta.to.global.u64 	%rd4, %rd2;
	shl.b32 	%r9, %r3, 1;
	add.s32 	%r10, %r9, %r2;
	div.s32 	%r11, %r1, %r2;
	mul.lo.s32 	%r12, %r11, %r2;
	sub.s32 	%r13, %r1, %r12;
	mad.lo.s32 	%r14, %r3, %r10, %r3;
	add.s32 	%r15, %r13, %r14;
	mad.lo.s32 	%r16, %r11, %r10, %r15;
	mul.wide.s32 	%rd5, %r16, 8;
	add.s64 	%rd6, %rd3, %rd5;
	ld.global.f64 	%fd2, [%rd6];
	div.rn.f64 	%fd3, %fd2, %fd1;
	add.s64 	%rd7, %rd4, %rd5;
	st.global.f64 	[%rd7], %fd3;
$L__BB0_2:
	ret;

}
	// .globl	_Z12ppcg_calc_uriiiPKdS0_S0_PdS1_
.visible .entry _Z12ppcg_calc_uriiiPKdS0_S0_PdS1_(
	.param .u32 _Z12ppcg_calc_uriiiPKdS0_S0_PdS1__param_0,
	.param .u32 _Z12ppcg_calc_uriiiPKdS0_S0_PdS1__param_1,
	.param .u32 _Z12ppcg_calc_uriiiPKdS0_S0_PdS1__param_2,
	.param .u64 .ptr .align 1 _Z12ppcg_calc_uriiiPKdS0_S0_PdS1__param_3,
	.param .u64 .ptr .align 1 _Z12ppcg_calc_uriiiPKdS0_S0_PdS1__param_4,
	.param .u64 .ptr .align 1 _Z12ppcg_calc_uriiiPKdS0_S0_PdS1__param_5,
	.param .u64 .ptr .align 1 _Z12ppcg_calc_uriiiPKdS0_S0_PdS1__param_6,
	.param .u64 .ptr .align 1 _Z12ppcg_calc_uriiiPKdS0_S0_PdS1__param_7
)
{
	.reg .pred 	%p<2>;
	.reg .b32 	%r<19>;
	.reg .b64 	%rd<26>;
	.reg .b64 	%fd<26>;

	ld.param.u32 	%r2, [_Z12ppcg_calc_uriiiPKdS0_S0_PdS1__param_0];
	ld.param.u32 	%r4, [_Z12ppcg_calc_uriiiPKdS0_S0_PdS1__param_1];
	ld.param.u32 	%r3, [_Z12ppcg_calc_uriiiPKdS0_S0_PdS1__param_2];
	ld.param.u64 	%rd2, [_Z12ppcg_calc_uriiiPKdS0_S0_PdS1__param_4];
	ld.param.u64 	%rd3, [_Z12ppcg_calc_uriiiPKdS0_S0_PdS1__param_5];
	mov.u32 	%r5, %tid.x;
	mov.u32 	%r6, %ctaid.x;
	mov.u32 	%r7, %ntid.x;
	mad.lo.s32 	%r1, %r6, %r7, %r5;
	mul.lo.s32 	%r8, %r4, %r2;
	setp.ge.s32 	%p1, %r1, %r8;
	@%p1 bra 	$L__BB1_2;
	ld.param.u64 	%rd25, [_Z12ppcg_calc_uriiiPKdS0_S0_PdS1__param_7];
	ld.param.u64 	%rd24, [_Z12ppcg_calc_uriiiPKdS0_S0_PdS1__param_6];
	ld.param.u64 	%rd23, [_Z12ppcg_calc_uriiiPKdS0_S0_PdS1__param_3];
	cvta.to.global.u64 	%rd6, %rd23;
	cvta.to.global.u64 	%rd7, %rd2;
	cvta.to.global.u64 	%rd8, %rd3;
	cvta.to.global.u64 	%rd9, %rd25;
	cvta.to.global.u64 	%rd10, %rd24;
	shl.b32 	%r9, %r3, 1;
	add.s32 	%r10, %r9, %r2;
	div.s32 	%r11, %r1, %r2;
	mul.lo.s32 	%r12, %r11, %r2;
	sub.s32 	%r13, %r1, %r12;
	mad.lo.s32 	%r14, %r3, %r10, %r3;
	add.s32 	%r15, %r13, %r14;
	mad.lo.s32 	%r16, %r11, %r10, %r15;
	mul.wide.s32 	%rd11, %r16, 8;
	add.s64 	%rd12, %rd6, %rd11;
	ld.global.f64 	%fd1, [%rd12+8];
	ld.global.f64 	%fd2, [%rd12];
	add.f64 	%fd3, %fd1, %fd2;
	add.f64 	%fd4, %fd3, 0d3FF0000000000000;
	add.s32 	%r17, %r16, %r10;
	mul.wide.s32 	%rd13, %r17, 8;
	add.s64 	%rd14, %rd7, %rd13;
	ld.global.f64 	%fd5, [%rd14];
	add.s64 	%rd15, %rd7, %rd11;
	ld.global.f64 	%fd6, [%rd15];
	add.f64 	%fd7, %fd5, %fd6;
	add.f64 	%fd8, %fd4, %fd7;
	add.s64 	%rd16, %rd8, %rd11;
	ld.global.f64 	%fd9, [%rd16];
	mul.f64 	%fd10, %fd9, %fd8;
	ld.global.f64 	%fd11, [%rd16+8];
	ld.global.f64 	%fd12, [%rd16+-8];
	mul.f64 	%fd13, %fd2, %fd12;
	fma.rn.f64 	%fd14, %fd1, %fd11, %fd13;
	sub.f64 	%fd15, %fd10, %fd14;
	mul.wide.s32 	%rd17, %r10, 8;
	add.s64 	%rd18, %rd16, %rd17;
	ld.global.f64 	%fd16, [%rd18];
	sub.s32 	%r18, %r16, %r10;
	mul.wide.s32 	%rd19, %r18, 8;
	add.s64 	%rd20, %rd8, %rd19;
	ld.global.f64 	%fd17, [%rd20];
	mul.f64 	%fd18, %fd6, %fd17;
	fma.rn.f64 	%fd19, %fd5, %fd16, %fd18;
	sub.f64 	%fd20, %fd15, %fd19;
	add.s64 	%rd21, %rd9, %rd11;
	ld.global.f64 	%fd21, [%rd21];
	sub.f64 	%fd22, %fd21, %fd20;
	st.global.f64 	[%rd21], %fd22;
	ld.global.f64 	%fd23, [%rd16];
	add.s64 	%rd22, %rd10, %rd11;
	ld.global.f64 	%fd24, [%rd22];
	add.f64 	%fd25, %fd23, %fd24;
	st.global.f64 	[%rd22], %fd25;
$L__BB1_2:
	ret;

}
	// .globl	_Z12ppcg_calc_sdiiiddPKdPd
.visible .entry _Z12ppcg_calc_sdiiiddPKdPd(
	.param .u32 _Z12ppcg_calc_sdiiiddPKdPd_param_0,
	.param .u32 _Z12ppcg_calc_sdiiiddPKdPd_param_1,
	.param .u32 _Z12ppcg_calc_sdiiiddPKdPd_param_2,
	.param .f64 _Z12ppcg_calc_sdiiiddPKdPd_param_3,
	.param .f64 _Z12ppcg_calc_sdiiiddPKdPd_param_4,
	.param .u64 .ptr .align 1 _Z12ppcg_calc_sdiiiddPKdPd_param_5,
	.param .u64 .ptr .align 1 _Z12ppcg_calc_sdiiiddPKdPd_param_6
)
{
	.reg .pred 	%p<2>;
	.reg .b32 	%r<17>;
	.reg .b64 	%rd<8>;
	.reg .b64 	%fd<7>;

	ld.param.u32 	%r2, [_Z12ppcg_calc_sdiiiddPKdPd_param_0];
	ld.param.u32 	%r4, [_Z12ppcg_calc_sdiiiddPKdPd_param_1];
	ld.param.u32 	%r3, [_Z12ppcg_calc_sdiiiddPKdPd_param_2];
	ld.param.f64 	%fd1, [_Z12ppcg_calc_sdiiiddPKdPd_param_3];
	ld.param.f64 	%fd2, [_Z12ppcg_calc_sdiiiddPKdPd_param_4];
	ld.param.u64 	%rd1, [_Z12ppcg_calc_sdiiiddPKdPd_param_5];
	ld.param.u64 	%rd2, [_Z12ppcg_calc_sdiiiddPKdPd_param_6];
	mov.u32 	%r5, %tid.x;
	mov.u32 	%r6, %ctaid.x;
	mov.u32 	%r7, %ntid.x;
	mad.lo.s32 	%r1, %r6, %r7, %r5;
	mul.lo.s32 	%r8, %r4, %r2;
	setp.ge.s32 	%p1, %r1, %r8;
	@%p1 bra 	$L__BB2_2;
	cvta.to.global.u64 	%rd3, %rd2;
	cvta.to.global.u64 	%rd4, %rd1;
	shl.b32 	%r9, %r3, 1;
	add.s32 	%r10, %r9, %r2;
	div.s32 	%r11, %r1, %r2;
	mul.lo.s32 	%r12, %r11, %r2;
	sub.s32 	%r13, %r1, %r12;
	mad.lo.s32 	%r14, %r3, %r10, %r3;
	add.s32 	%r15, %r13, %r14;
	mad.lo.s32 	%r16, %r11, %r10, %r15;
	mul.wide.s32 	%rd5, %r16, 8;
	add.s64 	%rd6, %rd3, %rd5;
	ld.global.f64 	%fd3, [%rd6];
	add.s64 	%rd7, %rd4, %rd5;
	ld.global.f64 	%fd4, [%rd7];
	mul.f64 	%fd5, %fd2, %fd4;
	fma.rn.f64 	%fd6, %fd1, %fd3, %fd5;
	st.global.f64 	[%rd6], %fd6;
$L__BB2_2:
	ret;

}


// ===== COMPILED SASS (sm_100) =====

	.target	sm_100

	.elftype	@"ET_EXEC"


//--------------------- .note.nv.tkinfo           --------------------------
	.section	.note.nv.tkinfo,"",@"SHT_NOTE"
	.sectionflags	@"SHF_NOTE_NV_TKINFO"
	.tkinfo
        /*0018*/ 	.word	0x00000002
        /*0030*/ 	.string	""
        /*0030*/ 	.string	"ptxas"
        /*0030*/ 	.string	"Cuda compilation tools, release 13.0, V13.0.88"
        /*0030*/ 	.string	"Build cuda_13.0.r13.0/compiler.36424714_0"
        /*0030*/ 	.string	"-arch sm_100 -m 64 "



//--------------------- .note.nv.cuinfo           --------------------------
	.section	.note.nv.cuinfo,"",@"SHT_NOTE"
	.sectionflags	@"SHF_NOTE_NV_CUINFO"
        /*0018*/ 	.short	0x0002
        /*001a*/ 	.short	0x0064
        /*001c*/ 	.short	0x0082
	.zero		2


//--------------------- .nv.info                  --------------------------
	.section	.nv.info,"",@"SHT_CUDA_INFO"
	.align	4


	//----- nvinfo : EIATTR_REGCOUNT
	.align		4
        /*0000*/ 	.byte	0x04, 0x2f
        /*0002*/ 	.short	(.L_1 - .L_0)
	.align		4
.L_0:
        /*0004*/ 	.word	index@(_Z9ppcg_initiiidPKdPd)
        /*0008*/ 	.word	0x0000001a


	//----- nvinfo : EIATTR_FRAME_SIZE
	.align		4
.L_1:
        /*000c*/ 	.byte	0x04, 0x11
        /*000e*/ 	.short	(.L_3 - .L_2)
	.align		4
.L_2:
        /*0010*/ 	.word	index@($__internal_0_$__cuda_sm20_div_rn_f64_full)
        /*0014*/ 	.word	0x00000000


	//----- nvinfo : EIATTR_FRAME_SIZE
	.align		4
.L_3:
        /*0018*/ 	.byte	0x04, 0x11
        /*001a*/ 	.short	(.L_5 - .L_4)
	.align		4
.L_4:
        /*001c*/ 	.word	index@(_Z9ppcg_initiiidPKdPd)
        /*0020*/ 	.word	0x00000000


	//----- nvinfo : EIATTR_REGCOUNT
	.align		4
.L_5:
        /*0024*/ 	.byte	0x04, 0x2f
        /*0026*/ 	.short	(.L_7 - .L_6)
	.align		4
.L_6:
        /*0028*/ 	.word	index@(_Z12ppcg_calc_uriiiPKdS0_S0_PdS1_)
        /*002c*/ 	.word	0x0000001e


	//----- nvinfo : EIATTR_FRAME_SIZE
	.align		4
.L_7:
        /*0030*/ 	.byte	0x04, 0x11
        /*0032*/ 	.short	(.L_9 - .L_8)
	.align		4
.L_8:
        /*0034*/ 	.word	index@(_Z12ppcg_calc_uriiiPKdS0_S0_PdS1_)
        /*0038*/ 	.word	0x00000000


	//----- nvinfo : EIATTR_REGCOUNT
	.align		4
.L_9:
        /*003c*/ 	.byte	0x04, 0x2f
        /*003e*/ 	.short	(.L_11 - .L_10)
	.align		4
.L_10:
        /*0040*/ 	.word	index@(_Z12ppcg_calc_sdiiiddPKdPd)
        /*0044*/ 	.word	0x0000000e


	//----- nvinfo : EIATTR_FRAME_SIZE
	.align		4
.L_11:
        /*0048*/ 	.byte	0x04, 0x11
        /*004a*/ 	.short	(.L_13 - .L_12)
	.align		4
.L_12:
        /*004c*/ 	.word	index@(_Z12ppcg_calc_sdiiiddPKdPd)
        /*0050*/ 	.word	0x00000000


	//----- nvinfo : EIATTR_MIN_STACK_SIZE
	.align		4
.L_13:
        /*0054*/ 	.byte	0x04, 0x12
        /*0056*/ 	.short	(.L_15 - .L_14)
	.align		4
.L_14:
        /*0058*/ 	.word	index@(_Z12ppcg_calc_sdiiiddPKdPd)
        /*005c*/ 	.word	0x00000000


	//----- nvinfo : EIATTR_MIN_STACK_SIZE
	.align		4
.L_15:
        /*0060*/ 	.byte	0x04, 0x12
        /*0062*/ 	.short	(.L_17 - .L_16)
	.align		4
.L_16:
        /*0064*/ 	.word	index@(_Z12ppcg_calc_uriiiPKdS0_S0_PdS1_)
        /*0068*/ 	.word	0x00000000


	//----- nvinfo : EIATTR_MIN_STACK_SIZE
	.align		4
.L_17:
        /*006c*/ 	.byte	0x04, 0x12
        /*006e*/ 	.short	(.L_19 - .L_18)
	.align		4
.L_18:
        /*0070*/ 	.word	index@(_Z9ppcg_initiiidPKdPd)
        /*0074*/ 	.word	0x00000000
.L_19:


//--------------------- .nv.compat                --------------------------
	.section	.nv.compat,"",@"SHT_CUDA_COMPAT_INFO"
	.align	4
        /*0000*/ 	.byte	0x02, 0x09, 0x00, 0x00, 0x02, 0x02, 0x01, 0x00, 0x02, 0x05, 0x05, 0x00, 0x03, 0x07, 0x01, 0x01
        /*0010*/ 	.byte	0x02, 0x03, 0x00, 0x00, 0x02, 0x06, 0x01, 0x00, 0x04, 0x0b, 0x08, 0x00, 0x01, 0x00, 0x00, 0x00
        /*0020*/ 	.byte	0x00, 0x00, 0x00, 0x00


//--------------------- .nv.info._Z12ppcg_calc_sdiiiddPKdPd --------------------------
	.section	.nv.info._Z12ppcg_calc_sdiiiddPKdPd,"",@"SHT_CUDA_INFO"
	.sectionflags	@""
	.align	4


	//----- nvinfo : EIATTR_CUDA_API_VERSION
	.align		4
        /*0000*/ 	.byte	0x04, 0x37
        /*0002*/ 	.short	(.L_21 - .L_20)
.L_20:
        /*0004*/ 	.word	0x00000082


	//----- nvinfo : EIATTR_KPARAM_INFO
	.align		4
.L_21:
        /*0008*/ 	.byte	0x04, 0x17
        /*000a*/ 	.short	(.L_23 - .L_22)
.L_22:
        /*000c*/ 	.word	0x00000000
        /*0010*/ 	.short	0x0006
        /*0012*/ 	.short	0x0028
        /*0014*/ 	.byte	0x00, 0xf5, 0x21, 0x00


	//----- nvinfo : EIATTR_KPARAM_INFO
	.align		4
.L_23:
        /*0018*/ 	.byte	0x04, 0x17
        /*001a*/ 	.short	(.L_25 - .L_24)
.L_24:
        /*001c*/ 	.word	0x00000000
        /*0020*/ 	.short	0x0005
        /*0022*/ 	.short	0x0020
        /*0024*/ 	.byte	0x00, 0xf5, 0x21, 0x00


	//----- nvinfo : EIATTR_KPARAM_INFO
	.align		4
.L_25:
        /*0028*/ 	.byte	0x04, 0x17
        /*002a*/ 	.short	(.L_27 - .L_26)
.L_26:
        /*002c*/ 	.word	0x00000000
        /*0030*/ 	.short	0x0004
        /*0032*/ 	.short	0x0018
        /*0034*/ 	.byte	0x00, 0xf0, 0x21, 0x00


	//----- nvinfo : EIATTR_KPARAM_INFO
	.align		4
.L_27:
        /*0038*/ 	.byte	0x04, 0x17
        /*003a*/ 	.short	(.L_29 - .L_28)
.L_28:
        /*003c*/ 	.word	0x00000000
        /*0040*/ 	.short	0x0003
        /*0042*/ 	.short	0x0010
        /*0044*/ 	.byte	0x00, 0xf0, 0x21, 0x00


	//----- nvinfo : EIATTR_KPARAM_INFO
	.align		4
.L_29:
        /*0048*/ 	.byte	0x04, 0x17
        /*004a*/ 	.short	(.L_31 - .L_30)
.L_30:
        /*004c*/ 	.word	0x00000000
        /*0050*/ 	.short	0x0002
        /*0052*/ 	.short	0x0008
        /*0054*/ 	.byte	0x00, 0xf0, 0x11, 0x00


	//----- nvinfo : EIATTR_KPARAM_INFO
	.align		4
.L_31:
        /*0058*/ 	.byte	0x04, 0x17
        /*005a*/ 	.short	(.L_33 - .L_32)
.L_32:
        /*005c*/ 	.word	0x00000000
        /*0060*/ 	.short	0x0001
        /*0062*/ 	.short	0x0004
        /*0064*/ 	.byte	0x00, 0xf0, 0x11, 0x00


	//----- nvinfo : EIATTR_KPARAM_INFO
	.align		4
.L_33:
        /*0068*/ 	.byte	0x04, 0x17
        /*006a*/ 	.short	(.L_35 - .L_34)
.L_34:
        /*006c*/ 	.word	0x00000000
        /*0070*/ 	.short	0x0000
        /*0072*/ 	.short	0x0000
        /*0074*/ 	.byte	0x00, 0xf0, 0x11, 0x00


	//----- nvinfo : EIATTR_SPARSE_MMA_MASK
	.align		4
.L_35:
        /*0078*/ 	.byte	0x03, 0x50
        /*007a*/ 	.short	0x0000


	//----- nvinfo : EIATTR_MAXREG_COUNT
	.align		4
        /*007c*/ 	.byte	0x03, 0x1b
        /*007e*/ 	.short	0x00ff


	//----- nvinfo : EIATTR_MERCURY_ISA_VERSION
	.align		4
        /*0080*/ 	.byte	0x03, 0x5f
        /*0082*/ 	.short	0x0101


	//----- nvinfo : EIATTR_VRC_CTA_INIT_COUNT
	.align		4
        /*0084*/ 	.byte	0x02, 0x4a
	.zero		1
	.zero		1


	//----- nvinfo : EIATTR_EXIT_INSTR_OFFSETS
	.align		4
        /*0088*/ 	.byte	0x04, 0x1c
        /*008a*/ 	.short	(.L_37 - .L_36)


	//   ....[0]....
.L_36:
        /*008c*/ 	.word	0x00000080


	//   ....[1]....
        /*0090*/ 	.word	0x00000330


	//----- nvinfo : EIATTR_CBANK_PARAM_SIZE
	.align		4
.L_37:
        /*0094*/ 	.byte	0x03, 0x19
        /*0096*/ 	.short	0x0030


	//----- nvinfo : EIATTR_PARAM_CBANK
	.align		4
        /*0098*/ 	.byte	0x04, 0x0a
        /*009a*/ 	.short	(.L_39 - .L_38)
	.align		4
.L_38:
        /*009c*/ 	.word	index@(.nv.constant0._Z12ppcg_calc_sdiiiddPKdPd)
        /*00a0*/ 	.short	0x0380
        /*00a2*/ 	.short	0x0030


	//----- nvinfo : EIATTR_SW_WAR
	.align		4
.L_39:
        /*00a4*/ 	.byte	0x04, 0x36
        /*00a6*/ 	.short	(.L_41 - .L_40)
.L_40:
        /*00a8*/ 	.word	0x00000008
.L_41:


//--------------------- .nv.info._Z12ppcg_calc_uriiiPKdS0_S0_PdS1_ --------------------------
	.section	.nv.info._Z12ppcg_calc_uriiiPKdS0_S0_PdS1_,"",@"SHT_CUDA_INFO"
	.sectionflags	@""
	.align	4


	//----- nvinfo : EIATTR_CUDA_API_VERSION
	.align		4
        /*0000*/ 	.byte	0x04, 0x37
        /*0002*/ 	.short	(.L_43 - .L_42)
.L_42:
        /*0004*/ 	.word	0x00000082


	//----- nvinfo : EIATTR_KPARAM_INFO
	.align		4
.L_43:
        /*0008*/ 	.byte	0x04, 0x17
        /*000a*/ 	.short	(.L_45 - .L_44)
.L_44:
        /*000c*/ 	.word	0x00000000
        /*0010*/ 	.short	0x0007
        /*0012*/ 	.short	0x0030
        /*0014*/ 	.byte	0x00, 0xf5, 0x21, 0x00


	//----- nvinfo : EIATTR_KPARAM_INFO
	.align		4
.L_45:
        /*0018*/ 	.byte	0x04, 0x17
        /*001a*/ 	.short	(.L_47 - .L_46)
.L_46:
        /*001c*/ 	.word	0x00000000
        /*0020*/ 	.short	0x0006
        /*0022*/ 	.short	0x0028
        /*0024*/ 	.byte	0x00, 0xf5, 0x21, 0x00


	//----- nvinfo : EIATTR_KPARAM_INFO
	.align		4
.L_47:
        /*0028*/ 	.byte	0x04, 0x17
        /*002a*/ 	.short	(.L_49 - .L_48)
.L_48:
        /*002c*/ 	.word	0x00000000
        /*0030*/ 	.short	0x0005
        /*0032*/ 	.short	0x0020
        /*0034*/ 	.byte	0x00, 0xf5, 0x21, 0x00


	//----- nvinfo : EIATTR_KPARAM_INFO
	.align		4
.L_49:
        /*0038*/ 	.byte	0x04, 0x17
        /*003a*/ 	.short	(.L_51 - .L_50)
.L_50:
        /*003c*/ 	.word	0x00000000
        /*0040*/ 	.short	0x0004
        /*0042*/ 	.short	0x0018
        /*0044*/ 	.byte	0x00, 0xf5, 0x21, 0x00


	//----- nvinfo : EIATTR_KPARAM_INFO
	.align		4
.L_51:
        /*0048*/ 	.byte	0x04, 0x17
        /*004a*/ 	.short	(.L_53 - .L_52)
.L_52:
        /*004c*/ 	.word	0x00000000
        /*0050*/ 	.short	0x0003
        /*0052*/ 	.short	0x0010
        /*0054*/ 	.byte	0x00, 0xf5, 0x21, 0x00


	//----- nvinfo : EIATTR_KPARAM_INFO
	.align		4
.L_53:
        /*0058*/ 	.byte	0x04, 0x17
        /*005a*/ 	.short	(.L_55 - .L_54)
.L_54:
        /*005c*/ 	.word	0x00000000
        /*0060*/ 	.short	0x0002
        /*0062*/ 	.short	0x0008
        /*0064*/ 	.byte	0x00, 0xf0, 0x11, 0x00


	//----- nvinfo : EIATTR_KPARAM_INFO
	.align		4
.L_55:
        /*0068*/ 	.byte	0x04, 0x17
        /*006a*/ 	.short	(.L_57 - .L_56)
.L_56:
        /*006c*/ 	.word	0x00000000
        /*0070*/ 	.short	0x0001
        /*0072*/ 	.short	0x0004
        /*0074*/ 	.byte	0x00, 0xf0, 0x11, 0x00


	//----- nvinfo : EIATTR_KPARAM_INFO
	.align		4
.L_57:
        /*0078*/ 	.byte	0x04, 0x17
        /*007a*/ 	.short	(.L_59 - .L_58)
.L_58:
        /*007c*/ 	.word	0x00000000
        /*0080*/ 	.short	0x0000
        /*0082*/ 	.short	0x0000
        /*0084*/ 	.byte	0x00, 0xf0, 0x11, 0x00


	//----- nvinfo : EIATTR_SPARSE_MMA_MASK
	.align		4
.L_59:
        /*0088*/ 	.byte	0x03, 0x50
        /*008a*/ 	.short	0x0000


	//----- nvinfo : EIATTR_MAXREG_COUNT
	.align		4
        /*008c*/ 	.byte	0x03, 0x1b
        /*008e*/ 	.short	0x00ff


	//----- nvinfo : EIATTR_MERCURY_ISA_VERSION
	.align		4
        /*0090*/ 	.byte	0x03, 0x5f
        /*0092*/ 	.short	0x0101


	//----- nvinfo : EIATTR_VRC_CTA_INIT_COUNT
	.align		4
        /*0094*/ 	.byte	0x02, 0x4a
	.zero		1
	.zero		1


	//----- nvinfo : EIATTR_EXIT_INSTR_OFFSETS
	.align		4
        /*0098*/ 	.byte	0x04, 0x1c
        /*009a*/ 	.short	(.L_61 - .L_60)


	//   ....[0]....
.L_60:
        /*009c*/ 	.word	0x00000080


	//   ....[1]....
        /*00a0*/ 	.word	0x00000510


	//----- nvinfo : EIATTR_CBANK_PARAM_SIZE
	.align		4
.L_61:
        /*00a4*/ 	.byte	0x03, 0x19
        /*00a6*/ 	.short	0x0038


	//----- nvinfo : EIATTR_PARAM_CBANK
	.align		4
        /*00a8*/ 	.byte	0x04, 0x0a
        /*00aa*/ 	.short	(.L_63 - .L_62)
	.align		4
.L_62:
        /*00ac*/ 	.word	index@(.nv.constant0._Z12ppcg_calc_uriiiPKdS0_S0_PdS1_)
        /*00b0*/ 	.short	0x0380
        /*00b2*/ 	.short	0x0038


	//----- nvinfo : EIATTR_SW_WAR
	.align		4
.L_63:
        /*00b4*/ 	.byte	0x04, 0x36
        /*00b6*/ 	.short	(.L_65 - .L_64)
.L_64:
        /*00b8*/ 	.word	0x00000008
.L_65:


//--------------------- .nv.info._Z9ppcg_initiiidPKdPd --------------------------
	.section	.nv.info._Z9ppcg_initiiidPKdPd,"",@"SHT_CUDA_INFO"
	.sectionflags	@""
	.align	4


	//----- nvinfo : EIATTR_CUDA_API_VERSION
	.align		4
        /*0000*/ 	.byte	0x04, 0x37
        /*0002*/ 	.short	(.L_67 - .L_66)
.L_66:
        /*0004*/ 	.word	0x00000082


	//----- nvinfo : EIATTR_KPARAM_INFO
	.align		4
.L_67:
        /*0008*/ 	.byte	0x04, 0x17
        /*000a*/ 	.short	(.L_69 - .L_68)
.L_68:
        /*000c*/ 	.word	0x00000000
        /*0010*/ 	.short	0x0005
        /*0012*/ 	.short	0x0020
        /*0014*/ 	.byte	0x00, 0xf5, 0x21, 0x00


	//----- nvinfo : EIATTR_KPARAM_INFO
	.align		4
.L_69:
        /*0018*/ 	.byte	0x04, 0x17
        /*001a*/ 	.short	(.L_71 - .L_70)
.L_70:
        /*001c*/ 	.word	0x00000000
        /*0020*/ 	.short	0x0004
        /*0022*/ 	.short	0x0018
        /*0024*/ 	.byte	0x00, 0xf5, 0x21, 0x00


	//----- nvinfo : EIATTR_KPARAM_INFO
	.align		4
.L_71:
        /*0028*/ 	.byte	0x04, 0x17
        /*002a*/ 	.short	(.L_73 - .L_72)
.L_72:
        /*002c*/ 	.word	0x00000000
        /*0030*/ 	.short	0x0003
        /*0032*/ 	.short	0x0010
        /*0034*/ 	.byte	0x00, 0xf0, 0x21, 0x00


	//----- nvinfo : EIATTR_KPARAM_INFO
	.align		4
.L_73:
        /*0038*/ 	.byte	0x04, 0x17
        /*003a*/ 	.short	(.L_75 - .L_74)
.L_74:
        /*003c*/ 	.word	0x00000000
        /*0040*/ 	.short	0x0002
        /*0042*/ 	.short	0x0008
        /*0044*/ 	.byte	0x00, 0xf0, 0x11, 0x00


	//----- nvinfo : EIATTR_KPARAM_INFO
	.align		4
.L_75:
        /*0048*/ 	.byte	0x04, 0x17
        /*004a*/ 	.short	(.L_77 - .L_76)
.L_76:
        /*004c*/ 	.word	0x00000000
        /*0050*/ 	.short	0x0001
        /*0052*/ 	.short	0x0004
        /*0054*/ 	.byte	0x00, 0xf0, 0x11, 0x00


	//----- nvinfo : EIATTR_KPARAM_INFO
	.align		4
.L_77:
        /*0058*/ 	.byte	0x04, 0x17
        /*005a*/ 	.short	(.L_79 - .L_78)
.L_78:
        /*005c*/ 	.word	0x00000000
        /*0060*/ 	.short	0x0000
        /*0062*/ 	.short	0x0000
        /*0064*/ 	.byte	0x00, 0xf0, 0x11, 0x00


	//----- nvinfo : EIATTR_SPARSE_MMA_MASK
	.align		4
.L_79:
        /*0068*/ 	.byte	0x03, 0x50
        /*006a*/ 	.short	0x0000


	//----- nvinfo : EIATTR_MAXREG_COUNT
	.align		4
        /*006c*/ 	.byte	0x03, 0x1b
        /*006e*/ 	.short	0x00ff


	//----- nvinfo : EIATTR_MERCURY_ISA_VERSION
	.align		4
        /*0070*/ 	.byte	0x03, 0x5f
        /*0072*/ 	.short	0x0101


	//----- nvinfo : EIATTR_VRC_CTA_INIT_COUNT
	.align		4
        /*0074*/ 	.byte	0x02, 0x4a
	.zero		1
	.zero		1


	//----- nvinfo : EIATTR_EXIT_INSTR_OFFSETS
	.align		4
        /*0078*/ 	.byte	0x04, 0x1c
        /*007a*/ 	.short	(.L_81 - .L_80)


	//   ....[0]....
.L_80:
        /*007c*/ 	.word	0x00000080


	//   ....[1]....
        /*0080*/ 	.word	0x00000420


	//----- nvinfo : EIATTR_CRS_STACK_SIZE
	.align		4
.L_81:
        /*0084*/ 	.byte	0x04, 0x1e
        /*0086*/ 	.short	(.L_83 - .L_82)
.L_82:
        /*0088*/ 	.word	0x00000000


	//----- nvinfo : EIATTR_CBANK_PARAM_SIZE
	.align		4
.L_83:
        /*008c*/ 	.byte	0x03, 0x19
        /*008e*/ 	.short	0x0028


	//----- nvinfo : EIATTR_PARAM_CBANK
	.align		4
        /*0090*/ 	.byte	0x04, 0x0a
        /*0092*/ 	.short	(.L_85 - .L_84)
	.align		4
.L_84:
        /*0094*/ 	.word	index@(.nv.constant0._Z9ppcg_initiiidPKdPd)
        /*0098*/ 	.short	0x0380
        /*009a*/ 	.short	0x0028


	//----- nvinfo : EIATTR_SW_WAR
	.align		4
.L_85:
        /*009c*/ 	.byte	0x04, 0x36
        /*009e*/ 	.short	(.L_87 - .L_86)
.L_86:
        /*00a0*/ 	.word	0x00000008
.L_87:


//--------------------- .nv.callgraph             --------------------------
	.section	.nv.callgraph,"",@"SHT_CUDA_CALLGRAPH"
	.align	4
	.sectionentsize	8
	.align		4
        /*0000*/ 	.word	0x00000000
	.align		4
        /*0004*/ 	.word	0xffffffff
	.align		4
        /*0008*/ 	.word	0x00000000
	.align		4
        /*000c*/ 	.word	0xfffffffe
	.align		4
        /*0010*/ 	.word	0x00000000
	.align		4
        /*0014*/ 	.word	0xfffffffd
	.align		4
        /*0018*/ 	.word	0x00000000
	.align		4
        /*001c*/ 	.word	0xfffffffc


//--------------------- .text._Z12ppcg_calc_sdiiiddPKdPd --------------------------
	.section	.text._Z12ppcg_calc_sdiiiddPKdPd,"ax",@progbits
	.align	128
        .global         _Z12ppcg_calc_sdiiiddPKdPd
        .type           _Z12ppcg_calc_sdiiiddPKdPd,@function
        .size           _Z12ppcg_calc_sdiiiddPKdPd,(.L_x_11 - _Z12ppcg_calc_sdiiiddPKdPd)
        .other          _Z12ppcg_calc_sdiiiddPKdPd,@"STO_CUDA_ENTRY STV_DEFAULT"
_Z12ppcg_calc_sdiiiddPKdPd:
.text._Z12ppcg_calc_sdiiiddPKdPd:
[----:B------:R-:W-:Y:S01]  /*0000*/  LDC R1, c[0x0][0x37c] ;  /* 0x0000df00ff017b82 */ /* 0x000fe20000000800 */
[----:B------:R-:W0:Y:S07]  /*0010*/  S2R R9, SR_TID.X ;  /* 0x0000000000097919 */ /* 0x000e2e0000002100 */
[----:B------:R-:W0:Y:S08]  /*0020*/  S2UR UR4, SR_CTAID.X ;  /* 0x00000000000479c3 */ /* 0x000e300000002500 */
[----:B------:R-:W0:Y:S08]  /*0030*/  LDC R0, c[0x0][0x360] ;  /* 0x0000d800ff007b82 */ /* 0x000e300000000800 */
[----:B------:R-:W1:Y:S01]  /*0040*/  LDC.64 R2, c[0x0][0x380] ;  /* 0x0000e000ff027b82 */ /* 0x000e620000000a00 */
[----:B0-----:R-:W-:-:S02]  /*0050*/  IMAD R9, R0, UR4, R9 ;  /* 0x0000000400097c24 */ /* 0x001fc4000f8e0209 */
[----:B-1----:R-:W-:-:S05]  /*0060*/  IMAD R0, R3, R2, RZ ;  /* 0x0000000203007224 */ /* 0x002fca00078e02ff */
[----:B------:R-:W-:-:S13]  /*0070*/  ISETP.GE.AND P0, PT, R9, R0, PT ;  /* 0x000000000900720c */ /* 0x000fda0003f06270 */
[----:B------:R-:W-:Y:S05]  /*0080*/  @P0 EXIT ;  /* 0x000000000000094d */ /* 0x000fea0003800000 */
[----:B------:R-:W-:Y:S01]  /*0090*/  IABS R3, R2 ;  /* 0x0000000200037213 */ /* 0x000fe20000000000 */
[----:B------:R-:W0:Y:S01]  /*00a0*/  LDC R11, c[0x0][0x388] ;  /* 0x0000e200ff0b7b82 */ /* 0x000e220000000800 */
[----:B------:R-:W1:Y:S02]  /*00b0*/  LDCU.64 UR4, c[0x0][0x358] ;  /* 0x00006b00ff0477ac */ /* 0x000e640008000a00 */
[----:B------:R-:W2:Y:S01]  /*00c0*/  I2F.RP R0, R3 ;  /* 0x0000000300007306 */ /* 0x000ea20000209400 */
[----:B------:R-:W3:Y:S07]  /*00d0*/  LDCU.128 UR8, c[0x0][0x390] ;  /* 0x00007200ff0877ac */ /* 0x000eee0008000c00 */
[----:B--2---:R-:W2:Y:S02]  /*00e0*/  MUFU.RCP R0, R0 ;  /* 0x0000000000007308 */ /* 0x004ea40000001000 */
[----:B--2---:R-:W-:-:S06]  /*00f0*/  IADD3 R4, PT, PT, R0, 0xffffffe, RZ ;  /* 0x0ffffffe00047810 */ /* 0x004fcc0007ffe0ff */
[----:B------:R2:W4:Y:S02]  /*0100*/  F2I.FTZ.U32.TRUNC.NTZ R5, R4 ;  /* 0x0000000400057305 */ /* 0x000524000021f000 */
[----:B--2---:R-:W-:Y:S02]  /*0110*/  HFMA2 R4, -RZ, RZ, 0, 0 ;  /* 0x00000000ff047431 */ /* 0x004fe400000001ff */
[----:B----4-:R-:W-:-:S04]  /*0120*/  IMAD.MOV R6, RZ, RZ, -R5 ;  /* 0x000000ffff067224 */ /* 0x010fc800078e0a05 */
[----:B------:R-:W-:Y:S01]  /*0130*/  IMAD R7, R6, R3, RZ ;  /* 0x0000000306077224 */ /* 0x000fe200078e02ff */
[----:B------:R-:W-:-:S03]  /*0140*/  IABS R6, R9 ;  /* 0x0000000900067213 */ /* 0x000fc60000000000 */
[----:B------:R-:W-:-:S06]  /*0150*/  IMAD.HI.U32 R5, R5, R7, R4 ;  /* 0x0000000705057227 */ /* 0x000fcc00078e0004 */
[----:B------:R-:W-:-:S04]  /*0160*/  IMAD.HI.U32 R5, R5, R6, RZ ;  /* 0x0000000605057227 */ /* 0x000fc800078e00ff */
[----:B------:R-:W-:-:S04]  /*0170*/  IMAD.MOV R0, RZ, RZ, -R5 ;  /* 0x000000ffff007224 */ /* 0x000fc800078e0a05 */
[C---:B------:R-:W-:Y:S02]  /*0180*/  IMAD R0, R3.reuse, R0, R6 ;  /* 0x0000000003007224 */ /* 0x040fe400078e0206 */
[----:B------:R-:W2:Y:S03]  /*0190*/  LDC.64 R6, c[0x0][0x3a0] ;  /* 0x0000e800ff067b82 */ /* 0x000ea60000000a00 */
[----:B------:R-:W-:-:S13]  /*01a0*/  ISETP.GT.U32.AND P2, PT, R3, R0, PT ;  /* 0x000000000300720c */ /* 0x000fda0003f44070 */
[-C--:B------:R-:W-:Y:S01]  /*01b0*/  @!P2 IADD3 R0, PT, PT, R0, -R3.reuse, RZ ;  /* 0x800000030000a210 */ /* 0x080fe20007ffe0ff */
[----:B------:R-:W-:Y:S01]  /*01c0*/  @!P2 VIADD R5, R5, 0x1 ;  /* 0x000000010505a836 */ /* 0x000fe20000000000 */
[----:B------:R-:W-:Y:S02]  /*01d0*/  ISETP.NE.AND P2, PT, R2, RZ, PT ;  /* 0x000000ff0200720c */ /* 0x000fe40003f45270 */
[----:B------:R-:W-:Y:S02]  /*01e0*/  ISETP.GE.U32.AND P0, PT, R0, R3, PT ;  /* 0x000000030000720c */ /* 0x000fe40003f06070 */
[----:B------:R-:W-:-:S04]  /*01f0*/  LOP3.LUT R0, R9, R2, RZ, 0x3c, !PT ;  /* 0x0000000209007212 */ /* 0x000fc800078e3cff */
[----:B------:R-:W-:Y:S02]  /*0200*/  ISETP.GE.AND P1, PT, R0, RZ, PT ;  /* 0x000000ff0000720c */ /* 0x000fe40003f26270 */
[----:B0-----:R-:W-:-:S05]  /*0210*/  LEA R0, R11, R2, 0x1 ;  /* 0x000000020b007211 */ /* 0x001fca00078e08ff */
[----:B------:R-:W-:-:S05]  /*0220*/  @P0 IADD3 R5, PT, PT, R5, 0x1, RZ ;  /* 0x0000000105050810 */ /* 0x000fca0007ffe0ff */
[----:B------:R-:W-:Y:S02]  /*0230*/  IMAD.MOV.U32 R3, RZ, RZ, R5 ;  /* 0x000000ffff037224 */ /* 0x000fe400078e0005 */
[----:B------:R-:W0:Y:S03]  /*0240*/  LDC.64 R4, c[0x0][0x3a8] ;  /* 0x0000ea00ff047b82 */ /* 0x000e260000000a00 */
[----:B------:R-:W-:Y:S02]  /*0250*/  @!P1 IADD3 R3, PT, PT, -R3, RZ, RZ ;  /* 0x000000ff03039210 */ /* 0x000fe40007ffe1ff */
[----:B------:R-:W-:-:S05]  /*0260*/  @!P2 LOP3.LUT R3, RZ, R2, RZ, 0x33, !PT ;  /* 0x00000002ff03a212 */ /* 0x000fca00078e33ff */
[----:B------:R-:W-:-:S04]  /*0270*/  IMAD.MOV R8, RZ, RZ, -R3 ;  /* 0x000000ffff087224 */ /* 0x000fc800078e0a03 */
[----:B------:R-:W-:Y:S02]  /*0280*/  IMAD R2, R2, R8, R9 ;  /* 0x0000000802027224 */ /* 0x000fe400078e0209 */
[----:B------:R-:W-:-:S05]  /*0290*/  IMAD R9, R0, R11, R11 ;  /* 0x0000000b00097224 */ /* 0x000fca00078e020b */
[----:B------:R-:W-:-:S05]  /*02a0*/  IADD3 R2, PT, PT, R2, R9, RZ ;  /* 0x0000000902027210 */ /* 0x000fca0007ffe0ff */
[----:B------:R-:W-:-:S04]  /*02b0*/  IMAD R3, R0, R3, R2 ;  /* 0x0000000300037224 */ /* 0x000fc800078e0202 */
[----:B--2---:R-:W-:-:S06]  /*02c0*/  IMAD.WIDE R6, R3, 0x8, R6 ;  /* 0x0000000803067825 */ /* 0x004fcc00078e0206 */
[----:B-1----:R-:W3:Y:S01]  /*02d0*/  LDG.E.64 R6, desc[UR4][R6.64] ;  /* 0x0000000406067981 */ /* 0x002ee2000c1e1b00 */
[----:B0-----:R-:W-:-:S05]  /*02e0*/  IMAD.WIDE R2, R3, 0x8, R4 ;  /* 0x0000000803027825 */ /* 0x001fca00078e0204 */
[----:B------:R-:W2:Y:S01]  /*02f0*/  LDG.E.64 R4, desc[UR4][R2.64] ;  /* 0x0000000402047981 */ /* 0x000ea2000c1e1b00 */
[----:B---3--:R-:W-:-:S08]  /*0300*/  DMUL R8, R6, UR10 ;  /* 0x0000000a06087c28 */ /* 0x008fd00008000000 */
[----:B--2---:R-:W-:-:S07]  /*0310*/  DFMA R4, R4, UR8, R8 ;  /* 0x0000000804047c2b */ /* 0x004fce0008000008 */
[----:B------:R-:W-:Y:S01]  /*0320*/  STG.E.64 desc[UR4][R2.64], R4 ;  /* 0x0000000402007986 */ /* 0x000fe2000c101b04 */
[----:B------:R-:W-:Y:S05]  /*0330*/  EXIT ;  /* 0x000000000000794d */ /* 0x000fea0003800000 */
.L_x_0:
[----:B------:R-:W-:-:S00]  /*0340*/  BRA `(.L_x_0) ;  /* 0xfffffffc00fc7947 */ /* 0x000fc0000383ffff */
[----:B------:R-:W-:-:S00]  /*0350*/  NOP ;  /* 0x0000000000007918 */ /* 0x000fc00000000000 */
        /* <DEDUP_REMOVED lines=10> */
.L_x_11:


//--------------------- .text._Z12ppcg_calc_uriiiPKdS0_S0_PdS1_ --------------------------
	.section	.text._Z12ppcg_calc_uriiiPKdS0_S0_PdS1_,"ax",@progbits
	.align	128
        .global         _Z12ppcg_calc_uriiiPKdS0_S0_PdS1_
        .type           _Z12ppcg_calc_uriiiPKdS0_S0_PdS1_,@function
        .size           _Z12ppcg_calc_uriiiPKdS0_S0_PdS1_,(.L_x_12 - _Z12ppcg_calc_uriiiPKdS0_S0_PdS1_)
        .other          _Z12ppcg_calc_uriiiPKdS0_S0_PdS1_,@"STO_CUDA_ENTRY STV_DEFAULT"
_Z12ppcg_calc_uriiiPKdS0_S0_PdS1_:
.text._Z12ppcg_calc_uriiiPKdS0_S0_PdS1_:
        /* <DEDUP_REMOVED lines=10> */
[----:B------:R-:W0:Y:S01]  /*00a0*/  LDC.64 R20, c[0x0][0x390] ;  /* 0x0000e400ff147b82 */ /* 0x000e220000000a00 */
[----:B------:R-:W1:Y:S02]  /*00b0*/  LDCU.64 UR4, c[0x0][0x358] ;  /* 0x00006b00ff0477ac */ /* 0x000e640008000a00 */
[----:B------:R-:W2:Y:S05]  /*00c0*/  I2F.RP R0, R3 ;  /* 0x0000000300007306 */ /* 0x000eaa0000209400 */
[----:B------:R-:W3:Y:S08]  /*00d0*/  LDC.64 R16, c[0x0][0x3a0] ;  /* 0x0000e800ff107b82 */ /* 0x000ef00000000a00 */
[----:B------:R-:W4:Y:S01]  /*00e0*/  LDC.64 R10, c[0x0][0x398] ;  /* 0x0000e600ff0a7b82 */ /* 0x000f220000000a00 */
[----:B--2---:R-:W2:Y:S02]  /*00f0*/  MUFU.RCP R0, R0 ;  /* 0x0000000000007308 */ /* 0x004ea40000001000 */
[----:B--2---:R-:W-:-:S06]  /*0100*/  IADD3 R4, PT, PT, R0, 0xffffffe, RZ ;  /* 0x0ffffffe00047810 */ /* 0x004fcc0007ffe0ff */
[----:B------:R2:W5:Y:S02]  /*0110*/  F2I.FTZ.U32.TRUNC.NTZ R5, R4 ;  /* 0x0000000400057305 */ /* 0x000564000021f000 */
[----:B--2---:R-:W-:Y:S01]  /*0120*/  HFMA2 R4, -RZ, RZ, 0, 0 ;  /* 0x00000000ff047431 */ /* 0x004fe200000001ff */
[----:B-----5:R-:W-:-:S05]  /*0130*/  IADD3 R6, PT, PT, RZ, -R5, RZ ;  /* 0x80000005ff067210 */ /* 0x020fca0007ffe0ff */
[----:B------:R-:W-:Y:S01]  /*0140*/  IMAD R9, R6, R3, RZ ;  /* 0x0000000306097224 */ /* 0x000fe200078e02ff */
[----:B------:R-:W-:-:S03]  /*0150*/  IABS R6, R7 ;  /* 0x0000000700067213 */ /* 0x000fc60000000000 */
[----:B------:R-:W-:-:S06]  /*0160*/  IMAD.HI.U32 R5, R5, R9, R4 ;  /* 0x0000000905057227 */ /* 0x000fcc00078e0004 */
[----:B------:R-:W-:-:S05]  /*0170*/  IMAD.HI.U32 R5, R5, R6, RZ ;  /* 0x0000000605057227 */ /* 0x000fca00078e00ff */
[----:B------:R-:W-:-:S05]  /*0180*/  IADD3 R0, PT, PT, -R5, RZ, RZ ;  /* 0x000000ff05007210 */ /* 0x000fca0007ffe1ff */
[----:B------:R-:W-:-:S05]  /*0190*/  IMAD R0, R3, R0, R6 ;  /* 0x0000000003007224 */ /* 0x000fca00078e0206 */
[----:B------:R-:W-:-:S13]  /*01a0*/  ISETP.GT.U32.AND P2, PT, R3, R0, PT ;  /* 0x000000000300720c */ /* 0x000fda0003f44070 */
[-C--:B------:R-:W-:Y:S01]  /*01b0*/  @!P2 IADD3 R0, PT, PT, R0, -R3.reuse, RZ ;  /* 0x800000030000a210 */ /* 0x080fe20007ffe0ff */
[----:B------:R-:W-:Y:S01]  /*01c0*/  @!P2 VIADD R5, R5, 0x1 ;  /* 0x000000010505a836 */ /* 0x000fe20000000000 */
[----:B------:R-:W-:Y:S02]  /*01d0*/  ISETP.NE.AND P2, PT, R2, RZ, PT ;  /* 0x000000ff0200720c */ /* 0x000fe40003f45270 */
[----:B------:R-:W-:Y:S02]  /*01e0*/  ISETP.GE.U32.AND P0, PT, R0, R3, PT ;  /* 0x000000030000720c */ /* 0x000fe40003f06070 */
[----:B------:R-:W2:Y:S01]  /*01f0*/  LDC R3, c[0x0][0x388] ;  /* 0x0000e200ff037b82 */ /* 0x000ea20000000800 */
[----:B------:R-:W-:-:S04]  /*0200*/  LOP3.LUT R0, R7, R2, RZ, 0x3c, !PT ;  /* 0x0000000207007212 */ /* 0x000fc800078e3cff */
[----:B------:R-:W-:-:S06]  /*0210*/  ISETP.GE.AND P1, PT, R0, RZ, PT ;  /* 0x000000ff0000720c */ /* 0x000fcc0003f26270 */
[----:B------:R-:W-:-:S07]  /*0220*/  @P0 IADD3 R5, PT, PT, R5, 0x1, RZ ;  /* 0x0000000105050810 */ /* 0x000fce0007ffe0ff */
[----:B------:R-:W-:Y:S02]  /*0230*/  @!P1 IADD3 R5, PT, PT, -R5, RZ, RZ ;  /* 0x000000ff05059210 */ /* 0x000fe40007ffe1ff */
[----:B------:R-:W-:-:S04]  /*0240*/  @!P2 LOP3.LUT R5, RZ, R2, RZ, 0x33, !PT ;  /* 0x00000002ff05a212 */ /* 0x000fc800078e33ff */
[----:B------:R-:W-:Y:S01]  /*0250*/  IADD3 R0, PT, PT, -R5, RZ, RZ ;  /* 0x000000ff05007210 */ /* 0x000fe20007ffe1ff */
[----:B--2---:R-:W-:-:S04]  /*0260*/  IMAD R19, R3, 0x2, R2 ;  /* 0x0000000203137824 */ /* 0x004fc800078e0202 */
[----:B------:R-:W-:Y:S02]  /*0270*/  IMAD R2, R2, R0, R7 ;  /* 0x0000000002027224 */ /* 0x000fe400078e0207 */
[----:B------:R-:W-:-:S05]  /*0280*/  IMAD R3, R19, R3, R3 ;  /* 0x0000000313037224 */ /* 0x000fca00078e0203 */
[----:B------:R-:W-:-:S05]  /*0290*/  IADD3 R0, PT, PT, R2, R3, RZ ;  /* 0x0000000302007210 */ /* 0x000fca0007ffe0ff */
[----:B------:R-:W-:-:S04]  /*02a0*/  IMAD R0, R19, R5, R0 ;  /* 0x0000000513007224 */ /* 0x000fc800078e0200 */
[----:B0-----:R-:W-:Y:S01]  /*02b0*/  IMAD.WIDE R20, R0, 0x8, R20 ;  /* 0x0000000800147825 */ /* 0x001fe200078e0214 */
[----:B------:R-:W-:-:S03]  /*02c0*/  IADD3 R15, PT, PT, R19, R0, RZ ;  /* 0x00000000130f7210 */ /* 0x000fc60007ffe0ff */
[C---:B---3--:R-:W-:Y:S01]  /*02d0*/  IMAD.WIDE R2, R0.reuse, 0x8, R16 ;  /* 0x0000000800027825 */ /* 0x048fe200078e0210 */
[----:B-1----:R-:W2:Y:S04]  /*02e0*/  LDG.E.64 R4, desc[UR4][R20.64] ;  /* 0x0000000414047981 */ /* 0x002ea8000c1e1b00 */
[----:B------:R-:W2:Y:S01]  /*02f0*/  LDG.E.64 R6, desc[UR4][R2.64+-0x8] ;  /* 0xfffff80402067981 */ /* 0x000ea2000c1e1b00 */
[----:B----4-:R-:W-:-:S03]  /*0300*/  IMAD.WIDE R12, R0, 0x8, R10 ;  /* 0x00000008000c7825 */ /* 0x010fc600078e020a */
[----:B------:R-:W3:Y:S01]  /*0310*/  LDG.E.64 R8, desc[UR4][R20.64+0x8] ;  /* 0x0000080414087981 */ /* 0x000ee2000c1e1b00 */
[----:B------:R-:W-:Y:S01]  /*0320*/  IMAD.WIDE R14, R15, 0x8, R10 ;  /* 0x000000080f0e7825 */ /* 0x000fe200078e020a */
[----:B------:R-:W-:Y:S02]  /*0330*/  IADD3 R23, PT, PT, -R19, R0, RZ ;  /* 0x0000000013177210 */ /* 0x000fe40007ffe1ff */
[----:B------:R-:W4:Y:S04]  /*0340*/  LDG.E.64 R10, desc[UR4][R2.64+0x8] ;  /* 0x00000804020a7981 */ /* 0x000f28000c1e1b00 */
[----:B------:R-:W5:Y:S01]  /*0350*/  LDG.E.64 R12, desc[UR4][R12.64] ;  /* 0x000000040c0c7981 */ /* 0x000f62000c1e1b00 */
[----:B------:R-:W-:Y:S02]  /*0360*/  IMAD.WIDE R16, R23, 0x8, R16 ;  /* 0x0000000817107825 */ /* 0x000fe400078e0210 */
[----:B------:R-:W0:Y:S01]  /*0370*/  LDC.64 R22, c[0x0][0x3b0] ;  /* 0x0000ec00ff167b82 */ /* 0x000e220000000a00 */
[----:B------:R-:W5:Y:S01]  /*0380*/  LDG.E.64 R14, desc[UR4][R14.64] ;  /* 0x000000040e0e7981 */ /* 0x000f62000c1e1b00 */
[----:B------:R-:W-:-:S03]  /*0390*/  IMAD.WIDE R26, R19, 0x8, R2 ;  /* 0x00000008131a7825 */ /* 0x000fc600078e0202 */
[----:B------:R-:W5:Y:S04]  /*03a0*/  LDG.E.64 R16, desc[UR4][R16.64] ;  /* 0x0000000410107981 */ /* 0x000f68000c1e1b00 */
[----:B------:R-:W5:Y:S04]  /*03b0*/  LDG.E.64 R18, desc[UR4][R2.64] ;  /* 0x0000000402127981 */ /* 0x000f68000c1e1b00 */
[----:B------:R-:W5:Y:S01]  /*03c0*/  LDG.E.64 R20, desc[UR4][R26.64] ;  /* 0x000000041a147981 */ /* 0x000f62000c1e1b00 */
[----:B0-----:R-:W-:-:S05]  /*03d0*/  IMAD.WIDE R22, R0, 0x8, R22 ;  /* 0x0000000800167825 */ /* 0x001fca00078e0216 */
[----:B------:R-:W5:Y:S01]  /*03e0*/  LDG.E.64 R24, desc[UR4][R22.64] ;  /* 0x0000000416187981 */ /* 0x000f62000c1e1b00 */
[----:B--2---:R-:W-:Y:S02]  /*03f0*/  DMUL R6, R4, R6 ;  /* 0x0000000604067228 */ /* 0x004fe40000000000 */
[----:B---3--:R-:W-:-:S06]  /*0400*/  DADD R4, R8, R4 ;  /* 0x0000000008047229 */ /* 0x008fcc0000000004 */
[----:B----4-:R-:W-:Y:S02]  /*0410*/  DFMA R10, R8, R10, R6 ;  /* 0x0000000a080a722b */ /* 0x010fe40000000006 */
[----:B------:R-:W-:Y:S02]  /*0420*/  DADD R4, R4, 1 ;  /* 0x3ff0000004047429 */ /* 0x000fe40000000000 */
[----:B-----5:R-:W-:Y:S02]  /*0430*/  DADD R6, R14, R12 ;  /* 0x000000000e067229 */ /* 0x020fe4000000000c */
[----:B------:R-:W-:-:S06]  /*0440*/  DMUL R16, R12, R16 ;  /* 0x000000100c107228 */ /* 0x000fcc0000000000 */
[----:B------:R-:W-:Y:S01]  /*0450*/  DADD R6, R4, R6 ;  /* 0x0000000004067229 */ /* 0x000fe20000000006 */
[----:B------:R-:W0:Y:S01]  /*0460*/  LDC.64 R4, c[0x0][0x3a8] ;  /* 0x0000ea00ff047b82 */ /* 0x000e220000000a00 */
[----:B------:R-:W-:-:S06]  /*0470*/  DFMA R16, R14, R20, R16 ;  /* 0x000000140e10722b */ /* 0x000fcc0000000010 */
[----:B------:R-:W-:-:S08]  /*0480*/  DFMA R6, R6, R18, -R10 ;  /* 0x000000120606722b */ /* 0x000fd0000000080a */
[----:B------:R-:W-:-:S08]  /*0490*/  DADD R6, R6, -R16 ;  /* 0x0000000006067229 */ /* 0x000fd00000000810 */
[----:B------:R-:W-:Y:S01]  /*04a0*/  DADD R6, -R6, R24 ;  /* 0x0000000006067229 */ /* 0x000fe20000000118 */
[----:B0-----:R-:W-:-:S06]  /*04b0*/  IMAD.WIDE R4, R0, 0x8, R4 ;  /* 0x0000000800047825 */ /* 0x001fcc00078e0204 */
[----:B------:R-:W-:Y:S04]  /*04c0*/  STG.E.64 desc[UR4][R22.64], R6 ;  /* 0x0000000616007986 */ /* 0x000fe8000c101b04 */
[----:B------:R-:W2:Y:S04]  /*04d0*/  LDG.E.64 R2, desc[UR4][R2.64] ;  /* 0x0000000402027981 */ /* 0x000ea8000c1e1b00 */
[----:B------:R-:W2:Y:S02]  /*04e0*/  LDG.E.64 R8, desc[UR4][R4.64] ;  /* 0x0000000404087981 */ /* 0x000ea4000c1e1b00 */
[----:B--2---:R-:W-:-:S07]  /*04f0*/  DADD R8, R2, R8 ;  /* 0x0000000002087229 */ /* 0x004fce0000000008 */
[----:B------:R-:W-:Y:S01]  /*0500*/  STG.E.64 desc[UR4][R4.64], R8 ;  /* 0x0000000804007986 */ /* 0x000fe2000c101b04 */
[----:B------:R-:W-:Y:S05]  /*0510*/  EXIT ;  /* 0x000000000000794d */ /* 0x000fea0003800000 */
.L_x_1:
        /* <DEDUP_REMOVED lines=14> */
.L_x_12:


//--------------------- .text._Z9ppcg_initiiidPKdPd --------------------------
	.section	.text._Z9ppcg_initiiidPKdPd,"ax",@progbits
	.align	128
        .global         _Z9ppcg_initiiidPKdPd
        .type           _Z9ppcg_initiiidPKdPd,@function
        .size           _Z9ppcg_initiiidPKdPd,(.L_x_10 - _Z9ppcg_initiiidPKdPd)
        .other          _Z9ppcg_initiiidPKdPd,@"STO_CUDA_ENTRY STV_DEFAULT"
_Z9ppcg_initiiidPKdPd:
.text._Z9ppcg_initiiidPKdPd:
        /* <DEDUP_REMOVED lines=10> */
[----:B------:R-:W0:Y:S03]  /*00a0*/  LDCU.64 UR4, c[0x0][0x358] ;  /* 0x00006b00ff0477ac */ /* 0x000e260008000a00 */
[----:B------:R-:W1:Y:S01]  /*00b0*/  I2F.RP R0, R3 ;  /* 0x0000000300007306 */ /* 0x000e620000209400 */
[----:B------:R-:W2:Y:S07]  /*00c0*/  LDCU UR6, c[0x0][0x394] ;  /* 0x00007280ff0677ac */ /* 0x000eae0008000800 */
[----:B-1----:R-:W1:Y:S02]  /*00d0*/  MUFU.RCP R0, R0 ;  /* 0x0000000000007308 */ /* 0x002e640000001000 */
[----:B-1----:R-:W-:-:S06]  /*00e0*/  VIADD R4, R0, 0xffffffe ;  /* 0x0ffffffe00047836 */ /* 0x002fcc0000000000 */
[----:B------:R1:W3:Y:S02]  /*00f0*/  F2I.FTZ.U32.TRUNC.NTZ R5, R4 ;  /* 0x0000000400057305 */ /* 0x0002e4000021f000 */
[----:B-1----:R-:W-:Y:S02]  /*0100*/  IMAD.MOV.U32 R4, RZ, RZ, RZ ;  /* 0x000000ffff047224 */ /* 0x002fe400078e00ff */
[----:B---3--:R-:W-:-:S04]  /*0110*/  IMAD.MOV R6, RZ, RZ, -R5 ;  /* 0x000000ffff067224 */ /* 0x008fc800078e0a05 */
[----:B------:R-:W-:Y:S01]  /*0120*/  IMAD R7, R6, R3, RZ ;  /* 0x0000000306077224 */ /* 0x000fe200078e02ff */
[----:B------:R-:W-:-:S03]  /*0130*/  IABS R6, R9 ;  /* 0x0000000900067213 */ /* 0x000fc60000000000 */
[----:B------:R-:W-:-:S06]  /*0140*/  IMAD.HI.U32 R5, R5, R7, R4 ;  /* 0x0000000705057227 */ /* 0x000fcc00078e0004 */
[----:B------:R-:W-:-:S04]  /*0150*/  IMAD.HI.U32 R5, R5, R6, RZ ;  /* 0x0000000605057227 */ /* 0x000fc800078e00ff */
[----:B------:R-:W-:-:S04]  /*0160*/  IMAD.MOV R0, RZ, RZ, -R5 ;  /* 0x000000ffff007224 */ /* 0x000fc800078e0a05 */
[C---:B------:R-:W-:Y:S02]  /*0170*/  IMAD R0, R3.reuse, R0, R6 ;  /* 0x0000000003007224 */ /* 0x040fe400078e0206 */
[----:B------:R-:W1:Y:S03]  /*0180*/  LDC.64 R6, c[0x0][0x398] ;  /* 0x0000e600ff067b82 */ /* 0x000e660000000a00 */
[----:B------:R-:W-:-:S13]  /*0190*/  ISETP.GT.U32.AND P2, PT, R3, R0, PT ;  /* 0x000000000300720c */ /* 0x000fda0003f44070 */
[----:B------:R-:W-:Y:S02]  /*01a0*/  @!P2 IMAD.IADD R0, R0, 0x1, -R3 ;  /* 0x000000010000a824 */ /* 0x000fe400078e0a03 */
[----:B------:R-:W-:Y:S01]  /*01b0*/  @!P2 VIADD R5, R5, 0x1 ;  /* 0x000000010505a836 */ /* 0x000fe20000000000 */
[----:B------:R-:W-:Y:S02]  /*01c0*/  ISETP.NE.AND P2, PT, R2, RZ, PT ;  /* 0x000000ff0200720c */ /* 0x000fe40003f45270 */
[----:B------:R-:W-:Y:S02]  /*01d0*/  ISETP.GE.U32.AND P0, PT, R0, R3, PT ;  /* 0x000000030000720c */ /* 0x000fe40003f06070 */
[----:B------:R-:W3:Y:S01]  /*01e0*/  LDC R3, c[0x0][0x388] ;  /* 0x0000e200ff037b82 */ /* 0x000ee20000000800 */
[----:B------:R-:W-:-:S04]  /*01f0*/  LOP3.LUT R0, R9, R2, RZ, 0x3c, !PT ;  /* 0x0000000209007212 */ /* 0x000fc800078e3cff */
[----:B------:R-:W-:-:S06]  /*0200*/  ISETP.GE.AND P1, PT, R0, RZ, PT ;  /* 0x000000ff0000720c */ /* 0x000fcc0003f26270 */
[----:B------:R-:W-:-:S07]  /*0210*/  @P0 VIADD R5, R5, 0x1 ;  /* 0x0000000105050836 */ /* 0x000fce0000000000 */
[----:B------:R-:W-:Y:S01]  /*0220*/  @!P1 IMAD.MOV R5, RZ, RZ, -R5 ;  /* 0x000000ffff059224 */ /* 0x000fe200078e0a05 */
[----:B------:R-:W-:Y:S01]  /*0230*/  @!P2 LOP3.LUT R5, RZ, R2, RZ, 0x33, !PT ;  /* 0x00000002ff05a212 */ /* 0x000fe200078e33ff */
[----:B---3--:R-:W-:-:S04]  /*0240*/  IMAD R0, R3, 0x2, R2 ;  /* 0x0000000203007824 */ /* 0x008fc800078e0202 */
[----:B------:R-:W-:Y:S02]  /*0250*/  IMAD.MOV R4, RZ, RZ, -R5 ;  /* 0x000000ffff047224 */ /* 0x000fe400078e0a05 */
[----:B------:R-:W-:Y:S02]  /*0260*/  IMAD R3, R0, R3, R3 ;  /* 0x0000000300037224 */ /* 0x000fe400078e0203 */
[----:B------:R-:W-:Y:S02]  /*0270*/  IMAD R2, R2, R4, R9 ;  /* 0x0000000402027224 */ /* 0x000fe400078e0209 */
[----:B------:R-:W3:Y:S02]  /*0280*/  LDC.64 R8, c[0x0][0x390] ;  /* 0x0000e400ff087b82 */ /* 0x000ee40000000a00 */
[----:B------:R-:W-:-:S04]  /*0290*/  IMAD.IADD R2, R2, 0x1, R3 ;  /* 0x0000000102027824 */ /* 0x000fc800078e0203 */
[----:B------:R-:W-:-:S04]  /*02a0*/  IMAD R0, R0, R5, R2 ;  /* 0x0000000500007224 */ /* 0x000fc800078e0202 */
[----:B-1----:R-:W-:-:S06]  /*02b0*/  IMAD.WIDE R6, R0, 0x8, R6 ;  /* 0x0000000800067825 */ /* 0x002fcc00078e0206 */
[----:B0-----:R-:W4:Y:S01]  /*02c0*/  LDG.E.64 R6, desc[UR4][R6.64] ;  /* 0x0000000406067981 */ /* 0x001f22000c1e1b00 */
[----:B--2---:R-:W3:Y:S01]  /*02d0*/  MUFU.RCP64H R3, UR6 ;  /* 0x0000000600037d08 */ /* 0x004ee20008001800 */
[----:B------:R-:W-:Y:S01]  /*02e0*/  IMAD.MOV.U32 R2, RZ, RZ, 0x1 ;  /* 0x00000001ff027424 */ /* 0x000fe200078e00ff */
[----:B------:R-:W-:Y:S05]  /*02f0*/  BSSY.RECONVERGENT B0, `(.L_x_2) ;  /* 0x000000f000007945 */ /* 0x000fea0003800200 */
[----:B---3--:R-:W-:-:S08]  /*0300*/  DFMA R4, R2, -R8, 1 ;  /* 0x3ff000000204742b */ /* 0x008fd00000000808 */
[----:B------:R-:W-:-:S08]  /*0310*/  DFMA R4, R4, R4, R4 ;  /* 0x000000040404722b */ /* 0x000fd00000000004 */
[----:B------:R-:W-:-:S08]  /*0320*/  DFMA R4, R2, R4, R2 ;  /* 0x000000040204722b */ /* 0x000fd00000000002 */
[----:B------:R-:W-:-:S08]  /*0330*/  DFMA R2, R4, -R8, 1 ;  /* 0x3ff000000402742b */ /* 0x000fd00000000808 */
[----:B------:R-:W-:-:S08]  /*0340*/  DFMA R2, R4, R2, R4 ;  /* 0x000000020402722b */ /* 0x000fd00000000004 */
[----:B----4-:R-:W-:Y:S01]  /*0350*/  DMUL R4, R6, R2 ;  /* 0x0000000206047228 */ /* 0x010fe20000000000 */
[----:B------:R-:W-:-:S07]  /*0360*/  FSETP.GEU.AND P1, PT, |R7|, 6.5827683646048100446e-37, PT ;  /* 0x036000000700780b */ /* 0x000fce0003f2e200 */
[----:B------:R-:W-:-:S08]  /*0370*/  DFMA R8, R4, -R8, R6 ;  /* 0x800000080408722b */ /* 0x000fd00000000006 */
[----:B------:R-:W-:-:S10]  /*0380*/  DFMA R2, R2, R8, R4 ;  /* 0x000000080202722b */ /* 0x000fd40000000004 */
[----:B------:R-:W-:-:S05]  /*0390*/  FFMA R4, RZ, UR6, R3 ;  /* 0x00000006ff047c23 */ /* 0x000fca0008000003 */
[----:B------:R-:W-:-:S13]  /*03a0*/  FSETP.GT.AND P0, PT, |R4|, 1.469367938527859385e-39, PT ;  /* 0x001000000400780b */ /* 0x000fda0003f04200 */
[----:B------:R-:W-:Y:S05]  /*03b0*/  @P0 BRA P1, `(.L_x_3) ;  /* 0x0000000000080947 */ /* 0x000fea0000800000 */
[----:B------:R-:W-:-:S07]  /*03c0*/  MOV R10, 0x3e0 ;  /* 0x000003e0000a7802 */ /* 0x000fce0000000f00 */
[----:B------:R-:W-:Y:S05]  /*03d0*/  CALL.REL.NOINC `($__internal_0_$__cuda_sm20_div_rn_f64_full) ;  /* 0x0000000000147944 */ /* 0x000fea0003c00000 */
.L_x_3:
[----:B------:R-:W-:Y:S05]  /*03e0*/  BSYNC.RECONVERGENT B0 ;  /* 0x0000000000007941 */ /* 0x000fea0003800200 */
.L_x_2:
[----:B------:R-:W0:Y:S02]  /*03f0*/  LDC.64 R4, c[0x0][0x3a0] ;  /* 0x0000e800ff047b82 */ /* 0x000e240000000a00 */
[----:B0-----:R-:W-:-:S05]  /*0400*/  IMAD.WIDE R4, R0, 0x8, R4 ;  /* 0x0000000800047825 */ /* 0x001fca00078e0204 */
[----:B------:R-:W-:Y:S01]  /*0410*/  STG.E.64 desc[UR4][R4.64], R2 ;  /* 0x0000000204007986 */ /* 0x000fe2000c101b04 */
[----:B------:R-:W-:Y:S05]  /*0420*/  EXIT ;  /* 0x000000000000794d */ /* 0x000fea0003800000 */
        .weak           $__internal_0_$__cuda_sm20_div_rn_f64_full
        .type           $__internal_0_$__cuda_sm20_div_rn_f64_full,@function
        .size           $__internal_0_$__cuda_sm20_div_rn_f64_full,(.L_x_10 - $__internal_0_$__cuda_sm20_div_rn_f64_full)
$__internal_0_$__cuda_sm20_div_rn_f64_full:
[----:B------:R-:W0:Y:S01]  /*0430*/  LDC.64 R2, c[0x0][0x390] ;  /* 0x0000e400ff027b82 */ /* 0x000e220000000a00 */
[C---:B------:R-:W-:Y:S01]  /*0440*/  FSETP.GEU.AND P2, PT, |R7|.reuse, 1.469367938527859385e-39, PT ;  /* 0x001000000700780b */ /* 0x040fe20003f4e200 */
[----:B------:R-:W-:Y:S01]  /*0450*/  BSSY.RECONVERGENT B1, `(.L_x_4) ;  /* 0x0000053000017945 */ /* 0x000fe20003800200 */
[----:B------:R-:W-:-:S05]  /*0460*/  LOP3.LUT R11, R7, 0x7ff00000, RZ, 0xc0, !PT ;  /* 0x7ff00000070b7812 */ /* 0x000fca00078ec0ff */
[----:B------:R-:W-:Y:S01]  /*0470*/  IMAD.MOV.U32 R21, RZ, RZ, R11 ;  /* 0x000000ffff157224 */ /* 0x000fe200078e000b */
[C---:B0-----:R-:W-:Y:S02]  /*0480*/  FSETP.GEU.AND P0, PT, |R3|.reuse, 1.469367938527859385e-39, PT ;  /* 0x001000000300780b */ /* 0x041fe40003f0e200 */
[----:B------:R-:W-:-:S04]  /*0490*/  LOP3.LUT R4, R3, 0x800fffff, RZ, 0xc0, !PT ;  /* 0x800fffff03047812 */ /* 0x000fc800078ec0ff */
[----:B------:R-:W-:Y:S02]  /*04a0*/  LOP3.LUT R5, R4, 0x3ff00000, RZ, 0xfc, !PT ;  /* 0x3ff0000004057812 */ /* 0x000fe400078efcff */
[----:B------:R-:W-:-:S05]  /*04b0*/  MOV R4, R2 ;  /* 0x0000000200047202 */ /* 0x000fca0000000f00 */
[----:B------:R-:W0:Y:S02]  /*04c0*/  @!P0 LDC.64 R8, c[0x0][0x390] ;  /* 0x0000e400ff088b82 */ /* 0x000e240000000a00 */
[----:B0-----:R-:W-:Y:S01]  /*04d0*/  @!P0 DMUL R4, R8, 8.98846567431157953865e+307 ;  /* 0x7fe0000008048828 */ /* 0x001fe20000000000 */
[----:B------:R-:W-:-:S05]  /*04e0*/  IMAD.MOV.U32 R8, RZ, RZ, 0x1 ;  /* 0x00000001ff087424 */ /* 0x000fca00078e00ff */
[----:B------:R-:W0:Y:S02]  /*04f0*/  MUFU.RCP64H R9, R5 ;  /* 0x0000000500097308 */ /* 0x000e240000001800 */
[----:B0-----:R-:W-:-:S08]  /*0500*/  DFMA R12, R8, -R4, 1 ;  /* 0x3ff00000080c742b */ /* 0x001fd00000000804 */
[----:B------:R-:W-:Y:S01]  /*0510*/  DFMA R14, R12, R12, R12 ;  /* 0x0000000c0c0e722b */ /* 0x000fe2000000000c */
[----:B------:R-:W-:Y:S01]  /*0520*/  LOP3.LUT R12, R3, 0x7ff00000, RZ, 0xc0, !PT ;  /* 0x7ff00000030c7812 */ /* 0x000fe200078ec0ff */
[----:B------:R-:W-:-:S03]  /*0530*/  IMAD.MOV.U32 R13, RZ, RZ, 0x1ca00000 ;  /* 0x1ca00000ff0d7424 */ /* 0x000fc600078e00ff */
[----:B------:R-:W-:Y:S01]  /*0540*/  ISETP.GE.U32.AND P1, PT, R11, R12, PT ;  /* 0x0000000c0b00720c */ /* 0x000fe20003f26070 */
[----:B------:R-:W-:Y:S02]  /*0550*/  IMAD.MOV.U32 R20, RZ, RZ, R12 ;  /* 0x000000ffff147224 */ /* 0x000fe400078e000c */
[----:B------:R-:W-:Y:S01]  /*0560*/  DFMA R16, R8, R14, R8 ;  /* 0x0000000e0810722b */ /* 0x000fe20000000008 */
[----:B------:R-:W-:Y:S01]  /*0570*/  @!P0 LOP3.LUT R20, R5, 0x7ff00000, RZ, 0xc0, !PT ;  /* 0x7ff0000005148812 */ /* 0x000fe200078ec0ff */
[----:B------:R-:W-:Y:S01]  /*0580*/  IMAD.MOV.U32 R8, RZ, RZ, R6 ;  /* 0x000000ffff087224 */ /* 0x000fe200078e0006 */
[----:B------:R-:W-:-:S03]  /*0590*/  SEL R13, R13, 0x63400000, !P1 ;  /* 0x634000000d0d7807 */ /* 0x000fc60004800000 */
[----:B------:R-:W-:Y:S01]  /*05a0*/  VIADD R23, R20, 0xffffffff ;  /* 0xffffffff14177836 */ /* 0x000fe20000000000 */
[C-C-:B------:R-:W-:Y:S01]  /*05b0*/  @!P2 LOP3.LUT R14, R13.reuse, 0x80000000, R7.reuse, 0xf8, !PT ;  /* 0x800000000d0ea812 */ /* 0x140fe200078ef807 */
[----:B------:R-:W-:Y:S01]  /*05c0*/  DFMA R18, R16, -R4, 1 ;  /* 0x3ff000001012742b */ /* 0x000fe20000000804 */
[----:B------:R-:W-:Y:S02]  /*05d0*/  LOP3.LUT R9, R13, 0x800fffff, R7, 0xf8, !PT ;  /* 0x800fffff0d097812 */ /* 0x000fe400078ef807 */
[----:B------:R-:W-:Y:S01]  /*05e0*/  @!P2 LOP3.LUT R15, R14, 0x100000, RZ, 0xfc, !PT ;  /* 0x001000000e0fa812 */ /* 0x000fe200078efcff */
[----:B------:R-:W-:-:S06]  /*05f0*/  @!P2 IMAD.MOV.U32 R14, RZ, RZ, RZ ;  /* 0x000000ffff0ea224 */ /* 0x000fcc00078e00ff */
[----:B------:R-:W-:Y:S02]  /*0600*/  @!P2 DFMA R8, R8, 2, -R14 ;  /* 0x400000000808a82b */ /* 0x000fe4000000080e */
[----:B------:R-:W-:-:S08]  /*0610*/  DFMA R14, R16, R18, R16 ;  /* 0x00000012100e722b */ /* 0x000fd00000000010 */
[----:B------:R-:W-:Y:S01]  /*0620*/  @!P2 LOP3.LUT R21, R9, 0x7ff00000, RZ, 0xc0, !PT ;  /* 0x7ff000000915a812 */ /* 0x000fe200078ec0ff */
[----:B------:R-:W-:-:S04]  /*0630*/  DMUL R16, R14, R8 ;  /* 0x000000080e107228 */ /* 0x000fc80000000000 */
[----:B------:R-:W-:-:S04]  /*0640*/  VIADD R22, R21, 0xffffffff ;  /* 0xffffffff15167836 */ /* 0x000fc80000000000 */
[----:B------:R-:W-:Y:S01]  /*0650*/  DFMA R18, R16, -R4, R8 ;  /* 0x800000041012722b */ /* 0x000fe20000000008 */
[----:B------:R-:W-:-:S04]  /*0660*/  ISETP.GT.U32.AND P0, PT, R22, 0x7feffffe, PT ;  /* 0x7feffffe1600780c */ /* 0x000fc80003f04070 */
[----:B------:R-:W-:-:S03]  /*0670*/  ISETP.GT.U32.OR P0, PT, R23, 0x7feffffe, P0 ;  /* 0x7feffffe1700780c */ /* 0x000fc60000704470 */
[----:B------:R-:W-:-:S10]  /*0680*/  DFMA R14, R14, R18, R16 ;  /* 0x000000120e0e722b */ /* 0x000fd40000000010 */
[----:B------:R-:W-:Y:S05]  /*0690*/  @P0 BRA `(.L_x_5) ;  /* 0x0000000000600947 */ /* 0x000fea0003800000 */
[----:B------:R-:W-:Y:S01]  /*06a0*/  VIADDMNMX R11, R11, -R12, 0xb9600000, !PT ;  /* 0xb96000000b0b7446 */ /* 0x000fe2000780090c */
[----:B------:R-:W-:-:S03]  /*06b0*/  IMAD.MOV.U32 R6, RZ, RZ, RZ ;  /* 0x000000ffff067224 */ /* 0x000fc600078e00ff */
[----:B------:R-:W-:-:S04]  /*06c0*/  VIMNMX R2, PT, PT, R11, 0x46a00000, PT ;  /* 0x46a000000b027848 */ /* 0x000fc80003fe0100 */
[----:B------:R-:W-:-:S05]  /*06d0*/  IADD3 R11, PT, PT, -R13, R2, RZ ;  /* 0x000000020d0b7210 */ /* 0x000fca0007ffe1ff */
[----:B------:R-:W-:-:S06]  /*06e0*/  VIADD R7, R11, 0x7fe00000 ;  /* 0x7fe000000b077836 */ /* 0x000fcc0000000000 */
[----:B------:R-:W-:-:S10]  /*06f0*/  DMUL R12, R14, R6 ;  /* 0x000000060e0c7228 */ /* 0x000fd40000000000 */
[----:B------:R-:W-:-:S13]  /*0700*/  FSETP.GTU.AND P0, PT, |R13|, 1.469367938527859385e-39, PT ;  /* 0x001000000d00780b */ /* 0x000fda0003f0c200 */
[----:B------:R-:W-:Y:S05]  /*0710*/  @P0 BRA `(.L_x_6) ;  /* 0x0000000000980947 */ /* 0x000fea0003800000 */
[----:B------:R-:W-:Y:S01]  /*0720*/  DFMA R4, R14, -R4, R8 ;  /* 0x800000040e04722b */ /* 0x000fe20000000008 */
[----:B------:R-:W-:-:S09]  /*0730*/  IMAD.MOV.U32 R6, RZ, RZ, RZ ;  /* 0x000000ffff067224 */ /* 0x000fd200078e00ff */
[C---:B------:R-:W-:Y:S02]  /*0740*/  FSETP.NEU.AND P0, PT, R5.reuse, RZ, PT ;  /* 0x000000ff0500720b */ /* 0x040fe40003f0d000 */
[----:B------:R-:W-:-:S04]  /*0750*/  LOP3.LUT R9, R5, 0x80000000, R3, 0x48, !PT ;  /* 0x8000000005097812 */ /* 0x000fc800078e4803 */
[----:B------:R-:W-:-:S07]  /*0760*/  LOP3.LUT R7, R9, R7, RZ, 0xfc, !PT ;  /* 0x0000000709077212 */ /* 0x000fce00078efcff */
[----:B------:R-:W-:Y:S05]  /*0770*/  @!P0 BRA `(.L_x_6) ;  /* 0x0000000000808947 */ /* 0x000fea0003800000 */
[----:B------:R-:W-:Y:S01]  /*0780*/  IMAD.MOV R3, RZ, RZ, -R11 ;  /* 0x000000ffff037224 */ /* 0x000fe200078e0a0b */
[----:B------:R-:W-:Y:S01]  /*0790*/  DMUL.RP R6, R14, R6 ;  /* 0x000000060e067228 */ /* 0x000fe20000008000 */
[----:B------:R-:W-:-:S06]  /*07a0*/  IMAD.MOV.U32 R2, RZ, RZ, RZ ;  /* 0x000000ffff027224 */ /* 0x000fcc00078e00ff */
[----:B------:R-:W-:-:S03]  /*07b0*/  DFMA R2, R12, -R2, R14 ;  /* 0x800000020c02722b */ /* 0x000fc6000000000e */
[----:B------:R-:W-:-:S03]  /*07c0*/  LOP3.LUT R9, R7, R9, RZ, 0x3c, !PT ;  /* 0x0000000907097212 */ /* 0x000fc600078e3cff */
[----:B------:R-:W-:-:S04]  /*07d0*/  IADD3 R2, PT, PT, -R11, -0x43300000, RZ ;  /* 0xbcd000000b027810 */ /* 0x000fc80007ffe1ff */
[----:B------:R-:W-:-:S04]  /*07e0*/  FSETP.NEU.AND P0, PT, |R3|, R2, PT ;  /* 0x000000020300720b */ /* 0x000fc80003f0d200 */
[----:B------:R-:W-:Y:S02]  /*07f0*/  FSEL R12, R6, R12, !P0 ;  /* 0x0000000c060c7208 */ /* 0x000fe40004000000 */
[----:B------:R-:W-:Y:S01]  /*0800*/  FSEL R13, R9, R13, !P0 ;  /* 0x0000000d090d7208 */ /* 0x000fe20004000000 */
[----:B------:R-:W-:Y:S06]  /*0810*/  BRA `(.L_x_6) ;  /* 0x0000000000587947 */ /* 0x000fec0003800000 */
.L_x_5:
[----:B------:R-:W-:-:S14]  /*0820*/  DSETP.NAN.AND P0, PT, R6, R6, PT ;  /* 0x000000060600722a */ /* 0x000fdc0003f08000 */
[----:B------:R-:W-:Y:S05]  /*0830*/  @P0 BRA `(.L_x_7) ;  /* 0x0000000000480947 */ /* 0x000fea0003800000 */
[----:B------:R-:W0:Y:S02]  /*0840*/  LDC.64 R4, c[0x0][0x390] ;  /* 0x0000e400ff047b82 */ /* 0x000e240000000a00 */
[----:B0-----:R-:W-:-:S14]  /*0850*/  DSETP.NAN.AND P0, PT, R4, R4, PT ;  /* 0x000000040400722a */ /* 0x001fdc0003f08000 */
[----:B------:R-:W-:Y:S05]  /*0860*/  @P0 BRA `(.L_x_8) ;  /* 0x0000000000300947 */ /* 0x000fea0003800000 */
[----:B------:R-:W-:Y:S01]  /*0870*/  ISETP.NE.AND P0, PT, R21, R20, PT ;  /* 0x000000141500720c */ /* 0x000fe20003f05270 */
[----:B------:R-:W-:Y:S02]  /*0880*/  IMAD.MOV.U32 R12, RZ, RZ, 0x0 ;  /* 0x00000000ff0c7424 */ /* 0x000fe400078e00ff */
[----:B------:R-:W-:-:S10]  /*0890*/  IMAD.MOV.U32 R13, RZ, RZ, -0x80000 ;  /* 0xfff80000ff0d7424 */ /* 0x000fd400078e00ff */
[----:B------:R-:W-:Y:S05]  /*08a0*/  @!P0 BRA `(.L_x_6) ;  /* 0x0000000000348947 */ /* 0x000fea0003800000 */
[----:B------:R-:W-:Y:S02]  /*08b0*/  ISETP.NE.AND P0, PT, R21, 0x7ff00000, PT ;  /* 0x7ff000001500780c */ /* 0x000fe40003f05270 */
[----:B------:R-:W-:Y:S02]  /*08c0*/  LOP3.LUT R13, R7, 0x80000000, R3, 0x48, !PT ;  /* 0x80000000070d7812 */ /* 0x000fe400078e4803 */
[----:B------:R-:W-:-:S13]  /*08d0*/  ISETP.EQ.OR P0, PT, R20, RZ, !P0 ;  /* 0x000000ff1400720c */ /* 0x000fda0004702670 */
[----:B------:R-:W-:Y:S01]  /*08e0*/  @P0 LOP3.LUT R2, R13, 0x7ff00000, RZ, 0xfc, !PT ;  /* 0x7ff000000d020812 */ /* 0x000fe200078efcff */
[----:B------:R-:W-:Y:S01]  /*08f0*/  @!P0 IMAD.MOV.U32 R12, RZ, RZ, RZ ;  /* 0x000000ffff0c8224 */ /* 0x000fe200078e00ff */
[----:B------:R-:W-:-:S03]  /*0900*/  @P0 MOV R12, RZ ;  /* 0x000000ff000c0202 */ /* 0x000fc60000000f00 */
[----:B------:R-:W-:Y:S01]  /*0910*/  @P0 IMAD.MOV.U32 R13, RZ, RZ, R2 ;  /* 0x000000ffff0d0224 */ /* 0x000fe200078e0002 */
[----:B------:R-:W-:Y:S06]  /*0920*/  BRA `(.L_x_6) ;  /* 0x0000000000147947 */ /* 0x000fec0003800000 */
.L_x_8:
[----:B------:R-:W-:Y:S01]  /*0930*/  LOP3.LUT R13, R3, 0x80000, RZ, 0xfc, !PT ;  /* 0x00080000030d7812 */ /* 0x000fe200078efcff */
[----:B------:R-:W-:Y:S01]  /*0940*/  IMAD.MOV.U32 R12, RZ, RZ, R2 ;  /* 0x000000ffff0c7224 */ /* 0x000fe200078e0002 */
[----:B------:R-:W-:Y:S06]  /*0950*/  BRA `(.L_x_6) ;  /* 0x0000000000087947 */ /* 0x000fec0003800000 */
.L_x_7:
[----:B------:R-:W-:Y:S01]  /*0960*/  LOP3.LUT R13, R7, 0x80000, RZ, 0xfc, !PT ;  /* 0x00080000070d7812 */ /* 0x000fe200078efcff */
[----:B------:R-:W-:-:S07]  /*0970*/  IMAD.MOV.U32 R12, RZ, RZ, R6 ;  /* 0x000000ffff0c7224 */ /* 0x000fce00078e0006 */
.L_x_6:
[----:B------:R-:W-:Y:S05]  /*0980*/  BSYNC.RECONVERGENT B1 ;  /* 0x0000000000017941 */ /* 0x000fea0003800200 */
.L_x_4:
[----:B------:R-:W-:Y:S02]  /*0990*/  IMAD.MOV.U32 R11, RZ, RZ, 0x0 ;  /* 0x00000000ff0b7424 */ /* 0x000fe400078e00ff */
[----:B------:R-:W-:Y:S02]  /*09a0*/  IMAD.MOV.U32 R2, RZ, RZ, R12 ;  /* 0x000000ffff027224 */ /* 0x000fe400078e000c */
[----:B------:R-:W-:Y:S01]  /*09b0*/  IMAD.MOV.U32 R3, RZ, RZ, R13 ;  /* 0x000000ffff037224 */ /* 0x000fe200078e000d */
[----:B------:R-:W-:Y:S06]  /*09c0*/  RET.REL.NODEC R10 `(_Z9ppcg_initiiidPKdPd) ;  /* 0xfffffff40a8c7950 */ /* 0x000fec0003c3ffff */
.L_x_9:
        /* <DEDUP_REMOVED lines=11> */
.L_x_10:


//--------------------- .nv.shared.reserved.0     --------------------------
	.section	.nv.shared.reserved.0,"aw",@nobits
	.weak		__nv_reservedSMEM_offset_0_alias
	.size		__nv_reservedSMEM_offset_0_alias, 0, 64
	.other		__nv_reservedSMEM_offset_0_alias,@"STO_CUDA_RESERVED_SHARED STV_DEFAULT"
__nv_reservedSMEM_offset_0_alias:
	.zero		0
	.zero		64


//--------------------- .nv.constant0._Z12ppcg_calc_sdiiiddPKdPd --------------------------
	.section	.nv.constant0._Z12ppcg_calc_sdiiiddPKdPd,"a",@progbits
	.sectionflags	@""
	.align	4
.nv.constant0._Z12ppcg_calc_sdiiiddPKdPd:
	.zero		944


//--------------------- .nv.constant0._Z12ppcg_calc_uriiiPKdS0_S0_PdS1_ --------------------------
	.section	.nv.constant0._Z12ppcg_calc_uriiiPKdS0_S0_PdS1_,"a",@progbits
	.sectionflags	@""
	.align	4
.nv.constant0._Z12ppcg_calc_uriiiPKdS0_S0_PdS1_:
	.zero		952


//--------------------- .nv.constant0._Z9ppcg_initiiidPKdPd --------------------------
	.section	.nv.constant0._Z9ppcg_initiiidPKdPd,"a",@progbits
	.sectionflags	@""
	.align	4
.nv.constant0._Z9ppcg_initiiidPKdPd:
	.zero		936


//--------------------- SYMBOLS --------------------------

	.type		.nv.reservedSmem.offset0,@object
	.size		.nv.reservedSmem.offset0,0x4
